//
// Generated by NVIDIA NVVM Compiler
//
// Compiler Build ID: CL-36424714
// Cuda compilation tools, release 13.0, V13.0.88
// Based on NVVM 20.0.0
//

.version 9.0
.target sm_100
.address_size 64

	// .globl	_Z14square_if_evenPii

.visible .entry _Z14square_if_evenPii(
	.param .u64 .ptr .align 1 _Z14square_if_evenPii_param_0,
	.param .u32 _Z14square_if_evenPii_param_1
)
{
	.reg .pred 	%p<3>;
	.reg .b32 	%r<9>;
	.reg .b64 	%rd<7>;

	ld.param.u64 	%rd2, [_Z14square_if_evenPii_param_0];
	ld.param.u32 	%r2, [_Z14square_if_evenPii_param_1];
	cvta.to.global.u64 	%rd1, %rd2;
	mov.u32 	%r3, %ctaid.x;
	mov.u32 	%r4, %ntid.x;
	mov.u32 	%r5, %tid.x;
	mad.lo.s32 	%r1, %r3, %r4, %r5;
	setp.ge.s32 	%p1, %r1, %r2;
	@%p1 bra 	$L__BB0_4;
	and.b32  	%r6, %r1, 1;
	setp.eq.b32 	%p2, %r6, 1;
	@%p2 bra 	$L__BB0_3;
	mul.lo.s32 	%r8, %r1, %r1;
	mul.wide.s32 	%rd5, %r1, 4;
	add.s64 	%rd6, %rd1, %rd5;
	st.global.u32 	[%rd6], %r8;
	bra.uni 	$L__BB0_4;
$L__BB0_3:
	mul.wide.s32 	%rd3, %r1, 4;
	add.s64 	%rd4, %rd1, %rd3;
	mov.b32 	%r7, -1;
	st.global.u32 	[%rd4], %r7;
$L__BB0_4:
	ret;

}


// ===== COMPILED SASS (sm_100) =====

	.target	sm_100

	.elftype	@"ET_EXEC"


//--------------------- .note.nv.tkinfo           --------------------------
	.section	.note.nv.tkinfo,"",@"SHT_NOTE"
	.sectionflags	@"SHF_NOTE_NV_TKINFO"
	.tkinfo
        /*0018*/ 	.word	0x00000002
        /*0030*/ 	.string	""
        /*0030*/ 	.string	"ptxas"
        /*0030*/ 	.string	"Cuda compilation tools, release 13.0, V13.0.88"
        /*0030*/ 	.string	"Build cuda_13.0.r13.0/compiler.36424714_0"
        /*0030*/ 	.string	"-arch sm_100 -m 64 "



//--------------------- .note.nv.cuinfo           --------------------------
	.section	.note.nv.cuinfo,"",@"SHT_NOTE"
	.sectionflags	@"SHF_NOTE_NV_CUINFO"
        /*0018*/ 	.short	0x0002
        /*001a*/ 	.short	0x0064
        /*001c*/ 	.short	0x0082
	.zero		2


//--------------------- .nv.info                  --------------------------
	.section	.nv.info,"",@"SHT_CUDA_INFO"
	.align	4


	//----- nvinfo : EIATTR_REGCOUNT
	.align		4
        /*0000*/ 	.byte	0x04, 0x2f
        /*0002*/ 	.short	(.L_1 - .L_0)
	.align		4
.L_0:
        /*0004*/ 	.word	index@(_Z14square_if_evenPii)
        /*0008*/ 	.word	0x0000000a


	//----- nvinfo : EIATTR_FRAME_SIZE
	.align		4
.L_1:
        /*000c*/ 	.byte	0x04, 0x11
        /*000e*/ 	.short	(.L_3 - .L_2)
	.align		4
.L_2:
        /*0010*/ 	.word	index@(_Z14square_if_evenPii)
        /*0014*/ 	.word	0x00000000


	//----- nvinfo : EIATTR_MIN_STACK_SIZE
	.align		4
.L_3:
        /*0018*/ 	.byte	0x04, 0x12
        /*001a*/ 	.short	(.L_5 - .L_4)
	.align		4
.L_4:
        /*001c*/ 	.word	index@(_Z14square_if_evenPii)
        /*0020*/ 	.word	0x00000000
.L_5:


//--------------------- .nv.compat                --------------------------
	.section	.nv.compat,"",@"SHT_CUDA_COMPAT_INFO"
	.align	4
        /*0000*/ 	.byte	0x02, 0x09, 0x00, 0x00, 0x02, 0x02, 0x01, 0x00, 0x02, 0x05, 0x05, 0x00, 0x03, 0x07, 0x01, 0x01
        /*0010*/ 	.byte	0x02, 0x03, 0x00, 0x00, 0x02, 0x06, 0x01, 0x00, 0x04, 0x0b, 0x08, 0x00, 0x09, 0x00, 0x00, 0x00
        /*0020*/ 	.byte	0x00, 0x00, 0x00, 0x00


//--------------------- .nv.info._Z14square_if_evenPii --------------------------
	.section	.nv.info._Z14square_if_evenPii,"",@"SHT_CUDA_INFO"
	.sectionflags	@""
	.align	4


	//----- nvinfo : EIATTR_CUDA_API_VERSION
	.align		4
        /*0000*/ 	.byte	0x04, 0x37
        /*0002*/ 	.short	(.L_7 - .L_6)
.L_6:
        /*0004*/ 	.word	0x00000082


	//----- nvinfo : EIATTR_KPARAM_INFO
	.align		4
.L_7:
        /*0008*/ 	.byte	0x04, 0x17
        /*000a*/ 	.short	(.L_9 - .L_8)
.L_8:
        /*000c*/ 	.word	0x00000000
        /*0010*/ 	.short	0x0001
        /*0012*/ 	.short	0x0008
        /*0014*/ 	.byte	0x00, 0xf0, 0x11, 0x00


	//----- nvinfo : EIATTR_KPARAM_INFO
	.align		4
.L_9:
        /*0018*/ 	.byte	0x04, 0x17
        /*001a*/ 	.short	(.L_11 - .L_10)
.L_10:
        /*001c*/ 	.word	0x00000000
        /*0020*/ 	.short	0x0000
        /*0022*/ 	.short	0x0000
        /*0024*/ 	.byte	0x00, 0xf5, 0x21, 0x00


	//----- nvinfo : EIATTR_SPARSE_MMA_MASK
	.align		4
.L_11:
        /*0028*/ 	.byte	0x03, 0x50
        /*002a*/ 	.short	0x0000


	//----- nvinfo : EIATTR_MAXREG_COUNT
	.align		4
        /*002c*/ 	.byte	0x03, 0x1b
        /*002e*/ 	.short	0x00ff


	//----- nvinfo : EIATTR_MERCURY_ISA_VERSION
	.align		4
        /*0030*/ 	.byte	0x03, 0x5f
        /*0032*/ 	.short	0x0101


	//----- nvinfo : EIATTR_VRC_CTA_INIT_COUNT
	.align		4
        /*0034*/ 	.byte	0x02, 0x4a
	.zero		1
	.zero		1


	//----- nvinfo : EIATTR_EXIT_INSTR_OFFSETS
	.align		4
        /*0038*/ 	.byte	0x04, 0x1c
        /*003a*/ 	.short	(.L_13 - .L_12)


	//   ....[0]....
.L_12:
        /*003c*/ 	.word	0x00000070


	//   ....[1]....
        /*0040*/ 	.word	0x000000f0


	//   ....[2]....
        /*0044*/ 	.word	0x00000140


	//----- nvinfo : EIATTR_CBANK_PARAM_SIZE
	.align		4
.L_13:
        /*0048*/ 	.byte	0x03, 0x19
        /*004a*/ 	.short	0x000c


	//----- nvinfo : EIATTR_PARAM_CBANK
	.align		4
        /*004c*/ 	.byte	0x04, 0x0a
        /*004e*/ 	.short	(.L_15 - .L_14)
	.align		4
.L_14:
        /*0050*/ 	.word	index@(.nv.constant0._Z14square_if_evenPii)
        /*0054*/ 	.short	0x0380
        /*0056*/ 	.short	0x000c


	//----- nvinfo : EIATTR_SW_WAR
	.align		4
.L_15:
        /*0058*/ 	.byte	0x04, 0x36
        /*005a*/ 	.short	(.L_17 - .L_16)
.L_16:
        /*005c*/ 	.word	0x00000008
.L_17:


//--------------------- .nv.callgraph             --------------------------
	.section	.nv.callgraph,"",@"SHT_CUDA_CALLGRAPH"
	.align	4
	.sectionentsize	8
	.align		4
        /*0000*/ 	.word	0x00000000
	.align		4
        /*0004*/ 	.word	0xffffffff
	.align		4
        /*0008*/ 	.word	0x00000000
	.align		4
        /*000c*/ 	.word	0xfffffffe
	.align		4
        /*0010*/ 	.word	0x00000000
	.align		4
        /*0014*/ 	.word	0xfffffffd
	.align		4
        /*0018*/ 	.word	0x00000000
	.align		4
        /*001c*/ 	.word	0xfffffffc


//--------------------- .text._Z14square_if_evenPii --------------------------
	.section	.text._Z14square_if_evenPii,"ax",@progbits
	.align	128
        .global         _Z14square_if_evenPii
        .type           _Z14square_if_evenPii,@function
        .size           _Z14square_if_evenPii,(.L_x_1 - _Z14square_if_evenPii)
        .other          _Z14square_if_evenPii,@"STO_CUDA_ENTRY STV_DEFAULT"
_Z14square_if_evenPii:
.text._Z14square_if_evenPii:
[----:B------:R-:W-:Y:S01]  /*0000*/  LDC R1, c[0x0][0x37c] ;  /* 0x0000df00ff017b82 */ /* 0x000fe20000000800 */
[----:B------:R-:W0:Y:S07]  /*0010*/  S2R R0, SR_TID.X ;  /* 0x0000000000007919 */ /* 0x000e2e0000002100 */
[----:B------:R-:W0:Y:S01]  /*0020*/  S2UR UR4, SR_CTAID.X ;  /* 0x00000000000479c3 */ /* 0x000e220000002500 */
[----:B------:R-:W1:Y:S07]  /*0030*/  LDCU UR5, c[0x0][0x388] ;  /* 0x00007100ff0577ac */ /* 0x000e6e0008000800 */
[----:B------:R-:W0:Y:S02]  /*0040*/  LDC R5, c[0x0][0x360] ;  /* 0x0000d800ff057b82 */ /* 0x000e240000000800 */
[----:B0-----:R-:W-:-:S05]  /*0050*/  IMAD R5, R5, UR4, R0 ;  /* 0x0000000405057c24 */ /* 0x001fca000f8e0200 */
[----:B-1----:R-:W-:-:S13]  /*0060*/  ISETP.GE.AND P0, PT, R5, UR5, PT ;  /* 0x0000000505007c0c */ /* 0x002fda000bf06270 */
[----:B------:R-:W-:Y:S05]  /*0070*/  @P0 EXIT ;  /* 0x000000000000094d */ /* 0x000fea0003800000 */
[----:B------:R-:W-:Y:S01]  /*0080*/  LOP3.LUT R0, R5, 0x1, RZ, 0xc0, !PT ;  /* 0x0000000105007812 */ /* 0x000fe200078ec0ff */
[----:B------:R-:W0:Y:S03]  /*0090*/  LDCU.64 UR4, c[0x0][0x358] ;  /* 0x00006b00ff0477ac */ /* 0x000e260008000a00 */
[----:B------:R-:W-:-:S13]  /*00a0*/  ISETP.NE.U32.AND P0, PT, R0, 0x1, PT ;  /* 0x000000010000780c */ /* 0x000fda0003f05070 */
[----:B------:R-:W1:Y:S01]  /*00b0*/  @P0 LDC.64 R2, c[0x0][0x380] ;  /* 0x0000e000ff020b82 */ /* 0x000e620000000a00 */
[C---:B------:R-:W-:Y:S02]  /*00c0*/  @P0 IMAD R7, R5.reuse, R5, RZ ;  /* 0x0000000505070224 */ /* 0x040fe400078e02ff */
[----:B-1----:R-:W-:-:S05]  /*00d0*/  @P0 IMAD.WIDE R2, R5, 0x4, R2 ;  /* 0x0000000405020825 */ /* 0x002fca00078e0202 */
[----:B0-----:R0:W-:Y:S01]  /*00e0*/  @P0 STG.E desc[UR4][R2.64], R7 ;  /* 0x0000000702000986 */ /* 0x0011e2000c101904 */
[----:B------:R-:W-:Y:S05]  /*00f0*/  @P0 EXIT ;  /* 0x000000000000094d */ /* 0x000fea0003800000 */
[----:B0-----:R-:W0:Y:S01]  /*0100*/  LDC.64 R2, c[0x0][0x380] ;  /* 0x0000e000ff027b82 */ /* 0x001e220000000a00 */
[----:B------:R-:W-:Y:S01]  /*0110*/  MOV R7, 0xffffffff ;  /* 0xffffffff00077802 */ /* 0x000fe20000000f00 */
[----:B0-----:R-:W-:-:S05]  /*0120*/  IMAD.WIDE R2, R5, 0x4, R2 ;  /* 0x0000000405027825 */ /* 0x001fca00078e0202 */
[----:B------:R-:W-:Y:S01]  /*0130*/  STG.E desc[UR4][R2.64], R7 ;  /* 0x0000000702007986 */ /* 0x000fe2000c101904 */
[----:B------:R-:W-:Y:S05]  /*0140*/  EXIT ;  /* 0x000000000000794d */ /* 0x000fea0003800000 */
.L_x_0:
[----:B------:R-:W-:-:S00]  /*0150*/  BRA `(.L_x_0) ;  /* 0xfffffffc00fc7947 */ /* 0x000fc0000383ffff */
[----:B------:R-:W-:-:S00]  /*0160*/  NOP ;  /* 0x0000000000007918 */ /* 0x000fc00000000000 */
        /* <DEDUP_REMOVED lines=9> */
.L_x_1:


//--------------------- .nv.shared.reserved.0     --------------------------
	.section	.nv.shared.reserved.0,"aw",@nobits
	.weak		__nv_reservedSMEM_offset_0_alias
	.size		__nv_reservedSMEM_offset_0_alias, 0, 64
	.other		__nv_reservedSMEM_offset_0_alias,@"STO_CUDA_RESERVED_SHARED STV_DEFAULT"
__nv_reservedSMEM_offset_0_alias:
	.zero		0
	.zero		64


//--------------------- .nv.constant0._Z14square_if_evenPii --------------------------
	.section	.nv.constant0._Z14square_if_evenPii,"a",@progbits
	.sectionflags	@""
	.align	4
.nv.constant0._Z14square_if_evenPii:
	.zero		908


//--------------------- SYMBOLS --------------------------

	.type		.nv.reservedSmem.offset0,@object
	.size		.nv.reservedSmem.offset0,0x4
